//
// Generated by NVIDIA NVVM Compiler
//
// Compiler Build ID: CL-36424714
// Cuda compilation tools, release 13.0, V13.0.88
// Based on NVVM 20.0.0
//

.version 9.0
.target sm_100
.address_size 64

	// .globl	_Z8reduce_aiPiPf

.visible .entry _Z8reduce_aiPiPf(
	.param .u32 _Z8reduce_aiPiPf_param_0,
	.param .u64 .ptr .align 1 _Z8reduce_aiPiPf_param_1,
	.param .u64 .ptr .align 1 _Z8reduce_aiPiPf_param_2
)
{
	.reg .pred 	%p<41>;
	.reg .b32 	%r<36>;
	.reg .b32 	%f<31>;
	.reg .b64 	%rd<48>;

	ld.param.u32 	%r12, [_Z8reduce_aiPiPf_param_0];
	ld.param.u64 	%rd5, [_Z8reduce_aiPiPf_param_1];
	ld.param.u64 	%rd6, [_Z8reduce_aiPiPf_param_2];
	cvta.to.global.u64 	%rd1, %rd6;
	cvta.to.global.u64 	%rd2, %rd5;
	mov.u32 	%r13, %tid.x;
	mov.u32 	%r14, %ctaid.x;
	mov.u32 	%r15, %ntid.x;
	mad.lo.s32 	%r1, %r14, %r15, %r13;
	setp.ge.u32 	%p1, %r1, %r12;
	mul.wide.u32 	%rd7, %r1, 4;
	add.s64 	%rd3, %rd2, %rd7;
	add.s64 	%rd4, %rd1, %rd7;
	setp.eq.s32 	%p2, %r1, 0;
	or.pred  	%p3, %p1, %p2;
	@%p3 bra 	$L__BB0_3;
	ld.global.u32 	%r16, [%rd3];
	add.s32 	%r2, %r1, -1;
	mul.wide.u32 	%rd8, %r2, 4;
	add.s64 	%rd9, %rd2, %rd8;
	ld.global.u32 	%r17, [%rd9];
	setp.ne.s32 	%p4, %r16, %r17;
	@%p4 bra 	$L__BB0_3;
	ld.global.f32 	%f1, [%rd4];
	add.s64 	%rd11, %rd1, %rd8;
	ld.global.f32 	%f2, [%rd11];
	add.f32 	%f3, %f1, %f2;
	st.global.f32 	[%rd4], %f3;
$L__BB0_3:
	setp.ge.u32 	%p5, %r1, %r12;
	bar.sync 	0;
	setp.lt.u32 	%p6, %r1, 2;
	or.pred  	%p7, %p5, %p6;
	@%p7 bra 	$L__BB0_6;
	ld.global.u32 	%r18, [%rd3];
	add.s32 	%r3, %r1, -2;
	mul.wide.u32 	%rd12, %r3, 4;
	add.s64 	%rd13, %rd2, %rd12;
	ld.global.u32 	%r19, [%rd13];
	setp.ne.s32 	%p8, %r18, %r19;
	@%p8 bra 	$L__BB0_6;
	ld.global.f32 	%f4, [%rd4];
	add.s64 	%rd15, %rd1, %rd12;
	ld.global.f32 	%f5, [%rd15];
	add.f32 	%f6, %f4, %f5;
	st.global.f32 	[%rd4], %f6;
$L__BB0_6:
	setp.ge.u32 	%p9, %r1, %r12;
	bar.sync 	0;
	setp.lt.u32 	%p10, %r1, 4;
	or.pred  	%p11, %p9, %p10;
	@%p11 bra 	$L__BB0_9;
	ld.global.u32 	%r20, [%rd3];
	add.s32 	%r4, %r1, -4;
	mul.wide.u32 	%rd16, %r4, 4;
	add.s64 	%rd17, %rd2, %rd16;
	ld.global.u32 	%r21, [%rd17];
	setp.ne.s32 	%p12, %r20, %r21;
	@%p12 bra 	$L__BB0_9;
	ld.global.f32 	%f7, [%rd4];
	add.s64 	%rd19, %rd1, %rd16;
	ld.global.f32 	%f8, [%rd19];
	add.f32 	%f9, %f7, %f8;
	st.global.f32 	[%rd4], %f9;
$L__BB0_9:
	setp.ge.u32 	%p13, %r1, %r12;
	bar.sync 	0;
	setp.lt.u32 	%p14, %r1, 8;
	or.pred  	%p15, %p13, %p14;
	@%p15 bra 	$L__BB0_12;
	ld.global.u32 	%r22, [%rd3];
	add.s32 	%r5, %r1, -8;
	mul.wide.u32 	%rd20, %r5, 4;
	add.s64 	%rd21, %rd2, %rd20;
	ld.global.u32 	%r23, [%rd21];
	setp.ne.s32 	%p16, %r22, %r23;
	@%p16 bra 	$L__BB0_12;
	ld.global.f32 	%f10, [%rd4];
	add.s64 	%rd23, %rd1, %rd20;
	ld.global.f32 	%f11, [%rd23];
	add.f32 	%f12, %f10, %f11;
	st.global.f32 	[%rd4], %f12;
$L__BB0_12:
	setp.ge.u32 	%p17, %r1, %r12;
	bar.sync 	0;
	setp.lt.u32 	%p18, %r1, 16;
	or.pred  	%p19, %p17, %p18;
	@%p19 bra 	$L__BB0_15;
	ld.global.u32 	%r24, [%rd3];
	add.s32 	%r6, %r1, -16;
	mul.wide.u32 	%rd24, %r6, 4;
	add.s64 	%rd25, %rd2, %rd24;
	ld.global.u32 	%r25, [%rd25];
	setp.ne.s32 	%p20, %r24, %r25;
	@%p20 bra 	$L__BB0_15;
	ld.global.f32 	%f13, [%rd4];
	add.s64 	%rd27, %rd1, %rd24;
	ld.global.f32 	%f14, [%rd27];
	add.f32 	%f15, %f13, %f14;
	st.global.f32 	[%rd4], %f15;
$L__BB0_15:
	setp.ge.u32 	%p21, %r1, %r12;
	bar.sync 	0;
	setp.lt.u32 	%p22, %r1, 32;
	or.pred  	%p23, %p21, %p22;
	@%p23 bra 	$L__BB0_18;
	ld.global.u32 	%r26, [%rd3];
	add.s32 	%r7, %r1, -32;
	mul.wide.u32 	%rd28, %r7, 4;
	add.s64 	%rd29, %rd2, %rd28;
	ld.global.u32 	%r27, [%rd29];
	setp.ne.s32 	%p24, %r26, %r27;
	@%p24 bra 	$L__BB0_18;
	ld.global.f32 	%f16, [%rd4];
	add.s64 	%rd31, %rd1, %rd28;
	ld.global.f32 	%f17, [%rd31];
	add.f32 	%f18, %f16, %f17;
	st.global.f32 	[%rd4], %f18;
$L__BB0_18:
	setp.ge.u32 	%p25, %r1, %r12;
	bar.sync 	0;
	setp.lt.u32 	%p26, %r1, 64;
	or.pred  	%p27, %p25, %p26;
	@%p27 bra 	$L__BB0_21;
	ld.global.u32 	%r28, [%rd3];
	add.s32 	%r8, %r1, -64;
	mul.wide.u32 	%rd32, %r8, 4;
	add.s64 	%rd33, %rd2, %rd32;
	ld.global.u32 	%r29, [%rd33];
	setp.ne.s32 	%p28, %r28, %r29;
	@%p28 bra 	$L__BB0_21;
	ld.global.f32 	%f19, [%rd4];
	add.s64 	%rd35, %rd1, %rd32;
	ld.global.f32 	%f20, [%rd35];
	add.f32 	%f21, %f19, %f20;
	st.global.f32 	[%rd4], %f21;
$L__BB0_21:
	setp.ge.u32 	%p29, %r1, %r12;
	bar.sync 	0;
	setp.lt.u32 	%p30, %r1, 128;
	or.pred  	%p31, %p29, %p30;
	@%p31 bra 	$L__BB0_24;
	ld.global.u32 	%r30, [%rd3];
	add.s32 	%r9, %r1, -128;
	mul.wide.u32 	%rd36, %r9, 4;
	add.s64 	%rd37, %rd2, %rd36;
	ld.global.u32 	%r31, [%rd37];
	setp.ne.s32 	%p32, %r30, %r31;
	@%p32 bra 	$L__BB0_24;
	ld.global.f32 	%f22, [%rd4];
	add.s64 	%rd39, %rd1, %rd36;
	ld.global.f32 	%f23, [%rd39];
	add.f32 	%f24, %f22, %f23;
	st.global.f32 	[%rd4], %f24;
$L__BB0_24:
	setp.ge.u32 	%p33, %r1, %r12;
	bar.sync 	0;
	setp.lt.u32 	%p34, %r1, 256;
	or.pred  	%p35, %p33, %p34;
	@%p35 bra 	$L__BB0_27;
	ld.global.u32 	%r32, [%rd3];
	add.s32 	%r10, %r1, -256;
	mul.wide.u32 	%rd40, %r10, 4;
	add.s64 	%rd41, %rd2, %rd40;
	ld.global.u32 	%r33, [%rd41];
	setp.ne.s32 	%p36, %r32, %r33;
	@%p36 bra 	$L__BB0_27;
	ld.global.f32 	%f25, [%rd4];
	add.s64 	%rd43, %rd1, %rd40;
	ld.global.f32 	%f26, [%rd43];
	add.f32 	%f27, %f25, %f26;
	st.global.f32 	[%rd4], %f27;
$L__BB0_27:
	setp.ge.u32 	%p37, %r1, %r12;
	bar.sync 	0;
	setp.lt.u32 	%p38, %r1, 512;
	or.pred  	%p39, %p37, %p38;
	@%p39 bra 	$L__BB0_30;
	ld.global.u32 	%r34, [%rd3];
	add.s32 	%r11, %r1, -512;
	mul.wide.u32 	%rd44, %r11, 4;
	add.s64 	%rd45, %rd2, %rd44;
	ld.global.u32 	%r35, [%rd45];
	setp.ne.s32 	%p40, %r34, %r35;
	@%p40 bra 	$L__BB0_30;
	ld.global.f32 	%f28, [%rd4];
	add.s64 	%rd47, %rd1, %rd44;
	ld.global.f32 	%f29, [%rd47];
	add.f32 	%f30, %f28, %f29;
	st.global.f32 	[%rd4], %f30;
$L__BB0_30:
	bar.sync 	0;
	ret;

}
	// .globl	_Z8reduce_biPiPf
.visible .entry _Z8reduce_biPiPf(
	.param .u32 _Z8reduce_biPiPf_param_0,
	.param .u64 .ptr .align 1 _Z8reduce_biPiPf_param_1,
	.param .u64 .ptr .align 1 _Z8reduce_biPiPf_param_2
)
{
	.reg .pred 	%p<6>;
	.reg .b32 	%r<16>;
	.reg .b32 	%f<4>;
	.reg .b64 	%rd<12>;

	ld.param.u32 	%r6, [_Z8reduce_biPiPf_param_0];
	ld.param.u64 	%rd5, [_Z8reduce_biPiPf_param_1];
	ld.param.u64 	%rd6, [_Z8reduce_biPiPf_param_2];
	cvta.to.global.u64 	%rd1, %rd6;
	cvta.to.global.u64 	%rd2, %rd5;
	mov.u32 	%r7, %tid.x;
	mov.u32 	%r8, %ctaid.x;
	mov.u32 	%r9, %ntid.x;
	mad.lo.s32 	%r10, %r8, %r9, %r7;
	shl.b32 	%r1, %r10, 10;
	add.s32 	%r2, %r1, 1024;
	setp.ge.u32 	%p1, %r2, %r6;
	@%p1 bra 	$L__BB1_4;
	mul.wide.u32 	%rd7, %r1, 4;
	add.s64 	%rd3, %rd2, %rd7;
	add.s64 	%rd4, %rd1, %rd7;
	mov.b32 	%r15, 0;
$L__BB1_2:
	add.s32 	%r4, %r15, %r2;
	mul.wide.u32 	%rd8, %r4, 4;
	add.s64 	%rd9, %rd2, %rd8;
	ld.global.u32 	%r12, [%rd9];
	ld.global.u32 	%r13, [%rd3+4092];
	setp.ne.s32 	%p2, %r12, %r13;
	@%p2 bra 	$L__BB1_4;
	ld.global.f32 	%f1, [%rd4+4092];
	add.s64 	%rd11, %rd1, %rd8;
	ld.global.f32 	%f2, [%rd11];
	add.f32 	%f3, %f1, %f2;
	st.global.f32 	[%rd11], %f3;
	add.s32 	%r5, %r15, 1;
	add.s32 	%r14, %r4, 1;
	setp.lt.u32 	%p3, %r14, %r6;
	setp.lt.u32 	%p4, %r15, 1023;
	and.pred  	%p5, %p3, %p4;
	mov.u32 	%r15, %r5;
	@%p5 bra 	$L__BB1_2;
$L__BB1_4:
	ret;

}
	// .globl	_Z8reduce_ciPiPfS0_
.visible .entry _Z8reduce_ciPiPfS0_(
	.param .u32 _Z8reduce_ciPiPfS0__param_0,
	.param .u64 .ptr .align 1 _Z8reduce_ciPiPfS0__param_1,
	.param .u64 .ptr .align 1 _Z8reduce_ciPiPfS0__param_2,
	.param .u64 .ptr .align 1 _Z8reduce_ciPiPfS0__param_3
)
{
	.reg .pred 	%p<3>;
	.reg .b32 	%r<9>;
	.reg .b32 	%f<2>;
	.reg .b64 	%rd<15>;

	ld.param.u32 	%r3, [_Z8reduce_ciPiPfS0__param_0];
	ld.param.u64 	%rd2, [_Z8reduce_ciPiPfS0__param_1];
	ld.param.u64 	%rd3, [_Z8reduce_ciPiPfS0__param_2];
	ld.param.u64 	%rd4, [_Z8reduce_ciPiPfS0__param_3];
	cvta.to.global.u64 	%rd1, %rd4;
	mov.u32 	%r4, %tid.x;
	mov.u32 	%r5, %ctaid.x;
	mov.u32 	%r6, %ntid.x;
	mad.lo.s32 	%r1, %r5, %r6, %r4;
	setp.ge.u32 	%p1, %r1, %r3;
	@%p1 bra 	$L__BB2_4;
	cvta.to.global.u64 	%rd5, %rd2;
	mul.wide.u32 	%rd6, %r1, 4;
	add.s64 	%rd7, %rd5, %rd6;
	ld.global.u32 	%r7, [%rd7];
	ld.global.u32 	%r2, [%rd7+4];
	setp.ne.s32 	%p2, %r7, %r2;
	@%p2 bra 	$L__BB2_3;
	add.s64 	%rd14, %rd1, %rd6;
	mov.b32 	%r8, 0;
	st.global.u32 	[%rd14], %r8;
	bra.uni 	$L__BB2_4;
$L__BB2_3:
	cvta.to.global.u64 	%rd8, %rd3;
	mul.wide.s32 	%rd9, %r2, 4;
	add.s64 	%rd10, %rd8, %rd9;
	ld.global.f32 	%f1, [%rd10+-4];
	add.s64 	%rd12, %rd1, %rd6;
	st.global.f32 	[%rd12], %f1;
$L__BB2_4:
	ret;

}


// ===== COMPILED SASS (sm_100) =====

	.target	sm_100

	.elftype	@"ET_EXEC"


//--------------------- .note.nv.tkinfo           --------------------------
	.section	.note.nv.tkinfo,"",@"SHT_NOTE"
	.sectionflags	@"SHF_NOTE_NV_TKINFO"
	.tkinfo
        /*0018*/ 	.word	0x00000002
        /*0030*/ 	.string	""
        /*0030*/ 	.string	"ptxas"
        /*0030*/ 	.string	"Cuda compilation tools, release 13.0, V13.0.88"
        /*0030*/ 	.string	"Build cuda_13.0.r13.0/compiler.36424714_0"
        /*0030*/ 	.string	"-arch sm_100 -m 64 "



//--------------------- .note.nv.cuinfo           --------------------------
	.section	.note.nv.cuinfo,"",@"SHT_NOTE"
	.sectionflags	@"SHF_NOTE_NV_CUINFO"
        /*0018*/ 	.short	0x0002
        /*001a*/ 	.short	0x0064
        /*001c*/ 	.short	0x0082
	.zero		2


//--------------------- .nv.info                  --------------------------
	.section	.nv.info,"",@"SHT_CUDA_INFO"
	.align	4


	//----- nvinfo : EIATTR_REGCOUNT
	.align		4
        /*0000*/ 	.byte	0x04, 0x2f
        /*0002*/ 	.short	(.L_1 - .L_0)
	.align		4
.L_0:
        /*0004*/ 	.word	index@(_Z8reduce_aiPiPf)
        /*0008*/ 	.word	0x00000012


	//----- nvinfo : EIATTR_FRAME_SIZE
	.align		4
.L_1:
        /*000c*/ 	.byte	0x04, 0x11
        /*000e*/ 	.short	(.L_3 - .L_2)
	.align		4
.L_2:
        /*0010*/ 	.word	index@(_Z8reduce_aiPiPf)
        /*0014*/ 	.word	0x00000000


	//----- nvinfo : EIATTR_REGCOUNT
	.align		4
.L_3:
        /*0018*/ 	.byte	0x04, 0x2f
        /*001a*/ 	.short	(.L_5 - .L_4)
	.align		4
.L_4:
        /*001c*/ 	.word	index@(_Z8reduce_biPiPf)
        /*0020*/ 	.word	0x00000014


	//----- nvinfo : EIATTR_FRAME_SIZE
	.align		4
.L_5:
        /*0024*/ 	.byte	0x04, 0x11
        /*0026*/ 	.short	(.L_7 - .L_6)
	.align		4
.L_6:
        /*0028*/ 	.word	index@(_Z8reduce_biPiPf)
        /*002c*/ 	.word	0x00000000


	//----- nvinfo : EIATTR_REGCOUNT
	.align		4
.L_7:
        /*0030*/ 	.byte	0x04, 0x2f
        /*0032*/ 	.short	(.L_9 - .L_8)
	.align		4
.L_8:
        /*0034*/ 	.word	index@(_Z8reduce_ciPiPfS0_)
        /*0038*/ 	.word	0x0000000c


	//----- nvinfo : EIATTR_FRAME_SIZE
	.align		4
.L_9:
        /*003c*/ 	.byte	0x04, 0x11
        /*003e*/ 	.short	(.L_11 - .L_10)
	.align		4
.L_10:
        /*0040*/ 	.word	index@(_Z8reduce_ciPiPfS0_)
        /*0044*/ 	.word	0x00000000


	//----- nvinfo : EIATTR_MIN_STACK_SIZE
	.align		4
.L_11:
        /*0048*/ 	.byte	0x04, 0x12
        /*004a*/ 	.short	(.L_13 - .L_12)
	.align		4
.L_12:
        /*004c*/ 	.word	index@(_Z8reduce_ciPiPfS0_)
        /*0050*/ 	.word	0x00000000


	//----- nvinfo : EIATTR_MIN_STACK_SIZE
	.align		4
.L_13:
        /*0054*/ 	.byte	0x04, 0x12
        /*0056*/ 	.short	(.L_15 - .L_14)
	.align		4
.L_14:
        /*0058*/ 	.word	index@(_Z8reduce_biPiPf)
        /*005c*/ 	.word	0x00000000


	//----- nvinfo : EIATTR_MIN_STACK_SIZE
	.align		4
.L_15:
        /*0060*/ 	.byte	0x04, 0x12
        /*0062*/ 	.short	(.L_17 - .L_16)
	.align		4
.L_16:
        /*0064*/ 	.word	index@(_Z8reduce_aiPiPf)
        /*0068*/ 	.word	0x00000000
.L_17:


//--------------------- .nv.compat                --------------------------
	.section	.nv.compat,"",@"SHT_CUDA_COMPAT_INFO"
	.align	4
        /*0000*/ 	.byte	0x02, 0x09, 0x00, 0x00, 0x02, 0x02, 0x01, 0x00, 0x02, 0x05, 0x05, 0x00, 0x03, 0x07, 0x01, 0x01
        /*0010*/ 	.byte	0x02, 0x03, 0x00, 0x00, 0x02, 0x06, 0x01, 0x00, 0x04, 0x0b, 0x08, 0x00, 0x09, 0x00, 0x00, 0x00
        /*0020*/ 	.byte	0x00, 0x00, 0x00, 0x00


//--------------------- .nv.info._Z8reduce_ciPiPfS0_ --------------------------
	.section	.nv.info._Z8reduce_ciPiPfS0_,"",@"SHT_CUDA_INFO"
	.sectionflags	@""
	.align	4


	//----- nvinfo : EIATTR_CUDA_API_VERSION
	.align		4
        /*0000*/ 	.byte	0x04, 0x37
        /*0002*/ 	.short	(.L_19 - .L_18)
.L_18:
        /*0004*/ 	.word	0x00000082


	//----- nvinfo : EIATTR_KPARAM_INFO
	.align		4
.L_19:
        /*0008*/ 	.byte	0x04, 0x17
        /*000a*/ 	.short	(.L_21 - .L_20)
.L_20:
        /*000c*/ 	.word	0x00000000
        /*0010*/ 	.short	0x0003
        /*0012*/ 	.short	0x0018
        /*0014*/ 	.byte	0x00, 0xf5, 0x21, 0x00


	//----- nvinfo : EIATTR_KPARAM_INFO
	.align		4
.L_21:
        /*0018*/ 	.byte	0x04, 0x17
        /*001a*/ 	.short	(.L_23 - .L_22)
.L_22:
        /*001c*/ 	.word	0x00000000
        /*0020*/ 	.short	0x0002
        /*0022*/ 	.short	0x0010
        /*0024*/ 	.byte	0x00, 0xf5, 0x21, 0x00


	//----- nvinfo : EIATTR_KPARAM_INFO
	.align		4
.L_23:
        /*0028*/ 	.byte	0x04, 0x17
        /*002a*/ 	.short	(.L_25 - .L_24)
.L_24:
        /*002c*/ 	.word	0x00000000
        /*0030*/ 	.short	0x0001
        /*0032*/ 	.short	0x0008
        /*0034*/ 	.byte	0x00, 0xf5, 0x21, 0x00


	//----- nvinfo : EIATTR_KPARAM_INFO
	.align		4
.L_25:
        /*0038*/ 	.byte	0x04, 0x17
        /*003a*/ 	.short	(.L_27 - .L_26)
.L_26:
        /*003c*/ 	.word	0x00000000
        /*0040*/ 	.short	0x0000
        /*0042*/ 	.short	0x0000
        /*0044*/ 	.byte	0x00, 0xf0, 0x11, 0x00


	//----- nvinfo : EIATTR_SPARSE_MMA_MASK
	.align		4
.L_27:
        /*0048*/ 	.byte	0x03, 0x50
        /*004a*/ 	.short	0x0000


	//----- nvinfo : EIATTR_MAXREG_COUNT
	.align		4
        /*004c*/ 	.byte	0x03, 0x1b
        /*004e*/ 	.short	0x00ff


	//----- nvinfo : EIATTR_MERCURY_ISA_VERSION
	.align		4
        /*0050*/ 	.byte	0x03, 0x5f
        /*0052*/ 	.short	0x0101


	//----- nvinfo : EIATTR_VRC_CTA_INIT_COUNT
	.align		4
        /*0054*/ 	.byte	0x02, 0x4a
	.zero		1
	.zero		1


	//----- nvinfo : EIATTR_EXIT_INSTR_OFFSETS
	.align		4
        /*0058*/ 	.byte	0x04, 0x1c
        /*005a*/ 	.short	(.L_29 - .L_28)


	//   ....[0]....
.L_28:
        /*005c*/ 	.word	0x00000070


	//   ....[1]....
        /*0060*/ 	.word	0x00000110


	//   ....[2]....
        /*0064*/ 	.word	0x00000180


	//----- nvinfo : EIATTR_CBANK_PARAM_SIZE
	.align		4
.L_29:
        /*0068*/ 	.byte	0x03, 0x19
        /*006a*/ 	.short	0x0020


	//----- nvinfo : EIATTR_PARAM_CBANK
	.align		4
        /*006c*/ 	.byte	0x04, 0x0a
        /*006e*/ 	.short	(.L_31 - .L_30)
	.align		4
.L_30:
        /*0070*/ 	.word	index@(.nv.constant0._Z8reduce_ciPiPfS0_)
        /*0074*/ 	.short	0x0380
        /*0076*/ 	.short	0x0020


	//----- nvinfo : EIATTR_SW_WAR
	.align		4
.L_31:
        /*0078*/ 	.byte	0x04, 0x36
        /*007a*/ 	.short	(.L_33 - .L_32)
.L_32:
        /*007c*/ 	.word	0x00000008
.L_33:


//--------------------- .nv.info._Z8reduce_biPiPf --------------------------
	.section	.nv.info._Z8reduce_biPiPf,"",@"SHT_CUDA_INFO"
	.sectionflags	@""
	.align	4


	//----- nvinfo : EIATTR_CUDA_API_VERSION
	.align		4
        /*0000*/ 	.byte	0x04, 0x37
        /*0002*/ 	.short	(.L_35 - .L_34)
.L_34:
        /*0004*/ 	.word	0x00000082


	//----- nvinfo : EIATTR_KPARAM_INFO
	.align		4
.L_35:
        /*0008*/ 	.byte	0x04, 0x17
        /*000a*/ 	.short	(.L_37 - .L_36)
.L_36:
        /*000c*/ 	.word	0x00000000
        /*0010*/ 	.short	0x0002
        /*0012*/ 	.short	0x0010
        /*0014*/ 	.byte	0x00, 0xf5, 0x21, 0x00


	//----- nvinfo : EIATTR_KPARAM_INFO
	.align		4
.L_37:
        /*0018*/ 	.byte	0x04, 0x17
        /*001a*/ 	.short	(.L_39 - .L_38)
.L_38:
        /*001c*/ 	.word	0x00000000
        /*0020*/ 	.short	0x0001
        /*0022*/ 	.short	0x0008
        /*0024*/ 	.byte	0x00, 0xf5, 0x21, 0x00


	//----- nvinfo : EIATTR_KPARAM_INFO
	.align		4
.L_39:
        /*0028*/ 	.byte	0x04, 0x17
        /*002a*/ 	.short	(.L_41 - .L_40)
.L_40:
        /*002c*/ 	.word	0x00000000
        /*0030*/ 	.short	0x0000
        /*0032*/ 	.short	0x0000
        /*0034*/ 	.byte	0x00, 0xf0, 0x11, 0x00


	//----- nvinfo : EIATTR_SPARSE_MMA_MASK
	.align		4
.L_41:
        /*0038*/ 	.byte	0x03, 0x50
        /*003a*/ 	.short	0x0000


	//----- nvinfo : EIATTR_MAXREG_COUNT
	.align		4
        /*003c*/ 	.byte	0x03, 0x1b
        /*003e*/ 	.short	0x00ff


	//----- nvinfo : EIATTR_MERCURY_ISA_VERSION
	.align		4
        /*0040*/ 	.byte	0x03, 0x5f
        /*0042*/ 	.short	0x0101


	//----- nvinfo : EIATTR_VRC_CTA_INIT_COUNT
	.align		4
        /*0044*/ 	.byte	0x02, 0x4a
	.zero		1
	.zero		1


	//----- nvinfo : EIATTR_EXIT_INSTR_OFFSETS
	.align		4
        /*0048*/ 	.byte	0x04, 0x1c
        /*004a*/ 	.short	(.L_43 - .L_42)


	//   ....[0]....
.L_42:
        /*004c*/ 	.word	0x00000090


	//   ....[1]....
        /*0050*/ 	.word	0x00000180


	//   ....[2]....
        /*0054*/ 	.word	0x00000230


	//----- nvinfo : EIATTR_CRS_STACK_SIZE
	.align		4
.L_43:
        /*0058*/ 	.byte	0x04, 0x1e
        /*005a*/ 	.short	(.L_45 - .L_44)
.L_44:
        /*005c*/ 	.word	0x00000000


	//----- nvinfo : EIATTR_CBANK_PARAM_SIZE
	.align		4
.L_45:
        /*0060*/ 	.byte	0x03, 0x19
        /*0062*/ 	.short	0x0018


	//----- nvinfo : EIATTR_PARAM_CBANK
	.align		4
        /*0064*/ 	.byte	0x04, 0x0a
        /*0066*/ 	.short	(.L_47 - .L_46)
	.align		4
.L_46:
        /*0068*/ 	.word	index@(.nv.constant0._Z8reduce_biPiPf)
        /*006c*/ 	.short	0x0380
        /*006e*/ 	.short	0x0018


	//----- nvinfo : EIATTR_SW_WAR
	.align		4
.L_47:
        /*0070*/ 	.byte	0x04, 0x36
        /*0072*/ 	.short	(.L_49 - .L_48)
.L_48:
        /*0074*/ 	.word	0x00000008
.L_49:


//--------------------- .nv.info._Z8reduce_aiPiPf --------------------------
	.section	.nv.info._Z8reduce_aiPiPf,"",@"SHT_CUDA_INFO"
	.sectionflags	@""
	.align	4


	//----- nvinfo : EIATTR_CUDA_API_VERSION
	.align		4
        /*0000*/ 	.byte	0x04, 0x37
        /*0002*/ 	.short	(.L_51 - .L_50)
.L_50:
        /*0004*/ 	.word	0x00000082


	//----- nvinfo : EIATTR_KPARAM_INFO
	.align		4
.L_51:
        /*0008*/ 	.byte	0x04, 0x17
        /*000a*/ 	.short	(.L_53 - .L_52)
.L_52:
        /*000c*/ 	.word	0x00000000
        /*0010*/ 	.short	0x0002
        /*0012*/ 	.short	0x0010
        /*0014*/ 	.byte	0x00, 0xf5, 0x21, 0x00


	//----- nvinfo : EIATTR_KPARAM_INFO
	.align		4
.L_53:
        /*0018*/ 	.byte	0x04, 0x17
        /*001a*/ 	.short	(.L_55 - .L_54)
.L_54:
        /*001c*/ 	.word	0x00000000
        /*0020*/ 	.short	0x0001
        /*0022*/ 	.short	0x0008
        /*0024*/ 	.byte	0x00, 0xf5, 0x21, 0x00


	//----- nvinfo : EIATTR_KPARAM_INFO
	.align		4
.L_55:
        /*0028*/ 	.byte	0x04, 0x17
        /*002a*/ 	.short	(.L_57 - .L_56)
.L_56:
        /*002c*/ 	.word	0x00000000
        /*0030*/ 	.short	0x0000
        /*0032*/ 	.short	0x0000
        /*0034*/ 	.byte	0x00, 0xf0, 0x11, 0x00


	//----- nvinfo : EIATTR_SPARSE_MMA_MASK
	.align		4
.L_57:
        /*0038*/ 	.byte	0x03, 0x50
        /*003a*/ 	.short	0x0000


	//----- nvinfo : EIATTR_MAXREG_COUNT
	.align		4
        /*003c*/ 	.byte	0x03, 0x1b
        /*003e*/ 	.short	0x00ff


	//----- nvinfo : EIATTR_NUM_BARRIERS
	.align		4
        /*0040*/ 	.byte	0x02, 0x4c
        /*0042*/ 	.byte	0x01
	.zero		1


	//----- nvinfo : EIATTR_MERCURY_ISA_VERSION
	.align		4
        /*0044*/ 	.byte	0x03, 0x5f
        /*0046*/ 	.short	0x0101


	//----- nvinfo : EIATTR_VRC_CTA_INIT_COUNT
	.align		4
        /*0048*/ 	.byte	0x02, 0x4a
	.zero		1
	.zero		1


	//----- nvinfo : EIATTR_EXIT_INSTR_OFFSETS
	.align		4
        /*004c*/ 	.byte	0x04, 0x1c
        /*004e*/ 	.short	(.L_59 - .L_58)


	//   ....[0]....
.L_58:
        /*0050*/ 	.word	0x00000b50


	//----- nvinfo : EIATTR_CRS_STACK_SIZE
	.align		4
.L_59:
        /*0054*/ 	.byte	0x04, 0x1e
        /*0056*/ 	.short	(.L_61 - .L_60)
.L_60:
        /*0058*/ 	.word	0x00000000


	//----- nvinfo : EIATTR_CBANK_PARAM_SIZE
	.align		4
.L_61:
        /*005c*/ 	.byte	0x03, 0x19
        /*005e*/ 	.short	0x0018


	//----- nvinfo : EIATTR_PARAM_CBANK
	.align		4
        /*0060*/ 	.byte	0x04, 0x0a
        /*0062*/ 	.short	(.L_63 - .L_62)
	.align		4
.L_62:
        /*0064*/ 	.word	index@(.nv.constant0._Z8reduce_aiPiPf)
        /*0068*/ 	.short	0x0380
        /*006a*/ 	.short	0x0018


	//----- nvinfo : EIATTR_SW_WAR
	.align		4
.L_63:
        /*006c*/ 	.byte	0x04, 0x36
        /*006e*/ 	.short	(.L_65 - .L_64)
.L_64:
        /*0070*/ 	.word	0x00000008
.L_65:


//--------------------- .nv.callgraph             --------------------------
	.section	.nv.callgraph,"",@"SHT_CUDA_CALLGRAPH"
	.align	4
	.sectionentsize	8
	.align		4
        /*0000*/ 	.word	0x00000000
	.align		4
        /*0004*/ 	.word	0xffffffff
	.align		4
        /*0008*/ 	.word	0x00000000
	.align		4
        /*000c*/ 	.word	0xfffffffe
	.align		4
        /*0010*/ 	.word	0x00000000
	.align		4
        /*0014*/ 	.word	0xfffffffd
	.align		4
        /*0018*/ 	.word	0x00000000
	.align		4
        /*001c*/ 	.word	0xfffffffc


//--------------------- .text._Z8reduce_ciPiPfS0_ --------------------------
	.section	.text._Z8reduce_ciPiPfS0_,"ax",@progbits
	.align	128
        .global         _Z8reduce_ciPiPfS0_
        .type           _Z8reduce_ciPiPfS0_,@function
        .size           _Z8reduce_ciPiPfS0_,(.L_x_24 - _Z8reduce_ciPiPfS0_)
        .other          _Z8reduce_ciPiPfS0_,@"STO_CUDA_ENTRY STV_DEFAULT"
_Z8reduce_ciPiPfS0_:
.text._Z8reduce_ciPiPfS0_:
[----:B------:R-:W-:Y:S01]  /*0000*/  LDC R1, c[0x0][0x37c] ;  /* 0x0000df00ff017b82 */ /* 0x000fe20000000800 */
[----:B------:R-:W0:Y:S07]  /*0010*/  S2R R7, SR_TID.X ;  /* 0x0000000000077919 */ /* 0x000e2e0000002100 */
[----:B------:R-:W0:Y:S01]  /*0020*/  S2UR UR4, SR_CTAID.X ;  /* 0x00000000000479c3 */ /* 0x000e220000002500 */
[----:B------:R-:W1:Y:S07]  /*0030*/  LDCU UR5, c[0x0][0x380] ;  /* 0x00007000ff0577ac */ /* 0x000e6e0008000800 */
[----:B------:R-:W0:Y:S02]  /*0040*/  LDC R0, c[0x0][0x360] ;  /* 0x0000d800ff007b82 */ /* 0x000e240000000800 */
[----:B0-----:R-:W-:-:S05]  /*0050*/  IMAD R7, R0, UR4, R7 ;  /* 0x0000000400077c24 */ /* 0x001fca000f8e0207 */
[----:B-1----:R-:W-:-:S13]  /*0060*/  ISETP.GE.U32.AND P0, PT, R7, UR5, PT ;  /* 0x0000000507007c0c */ /* 0x002fda000bf06070 */
[----:B------:R-:W-:Y:S05]  /*0070*/  @P0 EXIT ;  /* 0x000000000000094d */ /* 0x000fea0003800000 */
[----:B------:R-:W0:Y:S01]  /*0080*/  LDC.64 R2, c[0x0][0x388] ;  /* 0x0000e200ff027b82 */ /* 0x000e220000000a00 */
[----:B------:R-:W1:Y:S01]  /*0090*/  LDCU.64 UR4, c[0x0][0x358] ;  /* 0x00006b00ff0477ac */ /* 0x000e620008000a00 */
[----:B0-----:R-:W-:-:S05]  /*00a0*/  IMAD.WIDE.U32 R2, R7, 0x4, R2 ;  /* 0x0000000407027825 */ /* 0x001fca00078e0002 */
[----:B-1----:R-:W2:Y:S04]  /*00b0*/  LDG.E R0, desc[UR4][R2.64] ;  /* 0x0000000402007981 */ /* 0x002ea8000c1e1900 */
[----:B------:R-:W2:Y:S02]  /*00c0*/  LDG.E R9, desc[UR4][R2.64+0x4] ;  /* 0x0000040402097981 */ /* 0x000ea4000c1e1900 */
[----:B--2---:R-:W-:-:S13]  /*00d0*/  ISETP.NE.AND P0, PT, R0, R9, PT ;  /* 0x000000090000720c */ /* 0x004fda0003f05270 */
[----:B------:R-:W0:Y:S02]  /*00e0*/  @!P0 LDC.64 R4, c[0x0][0x398] ;  /* 0x0000e600ff048b82 */ /* 0x000e240000000a00 */
[----:B0-----:R-:W-:-:S05]  /*00f0*/  @!P0 IMAD.WIDE.U32 R4, R7, 0x4, R4 ;  /* 0x0000000407048825 */ /* 0x001fca00078e0004 */
[----:B------:R0:W-:Y:S01]  /*0100*/  @!P0 STG.E desc[UR4][R4.64], RZ ;  /* 0x000000ff04008986 */ /* 0x0001e2000c101904 */
[----:B------:R-:W-:Y:S05]  /*0110*/  @!P0 EXIT ;  /* 0x000000000000894d */ /* 0x000fea0003800000 */
[----:B------:R-:W1:Y:S08]  /*0120*/  LDC.64 R2, c[0x0][0x390] ;  /* 0x0000e400ff027b82 */ /* 0x000e700000000a00 */
[----:B0-----:R-:W0:Y:S01]  /*0130*/  LDC.64 R4, c[0x0][0x398] ;  /* 0x0000e600ff047b82 */ /* 0x001e220000000a00 */
[----:B-1----:R-:W-:-:S06]  /*0140*/  IMAD.WIDE R2, R9, 0x4, R2 ;  /* 0x0000000409027825 */ /* 0x002fcc00078e0202 */
[----:B------:R-:W2:Y:S01]  /*0150*/  LDG.E R3, desc[UR4][R2.64+-0x4] ;  /* 0xfffffc0402037981 */ /* 0x000ea2000c1e1900 */
[----:B0-----:R-:W-:-:S05]  /*0160*/  IMAD.WIDE.U32 R4, R7, 0x4, R4 ;  /* 0x0000000407047825 */ /* 0x001fca00078e0004 */
[----:B--2---:R-:W-:Y:S01]  /*0170*/  STG.E desc[UR4][R4.64], R3 ;  /* 0x0000000304007986 */ /* 0x004fe2000c101904 */
[----:B------:R-:W-:Y:S05]  /*0180*/  EXIT ;  /* 0x000000000000794d */ /* 0x000fea0003800000 */
.L_x_0:
[----:B------:R-:W-:-:S00]  /*0190*/  BRA `(.L_x_0) ;  /* 0xfffffffc00fc7947 */ /* 0x000fc0000383ffff */
[----:B------:R-:W-:-:S00]  /*01a0*/  NOP ;  /* 0x0000000000007918 */ /* 0x000fc00000000000 */
        /* <DEDUP_REMOVED lines=13> */
.L_x_24:


//--------------------- .text._Z8reduce_biPiPf    --------------------------
	.section	.text._Z8reduce_biPiPf,"ax",@progbits
	.align	128
        .global         _Z8reduce_biPiPf
        .type           _Z8reduce_biPiPf,@function
        .size           _Z8reduce_biPiPf,(.L_x_25 - _Z8reduce_biPiPf)
        .other          _Z8reduce_biPiPf,@"STO_CUDA_ENTRY STV_DEFAULT"
_Z8reduce_biPiPf:
.text._Z8reduce_biPiPf:
[----:B------:R-:W-:Y:S01]  /*0000*/  LDC R1, c[0x0][0x37c] ;  /* 0x0000df00ff017b82 */ /* 0x000fe20000000800 */
[----:B------:R-:W0:Y:S07]  /*0010*/  S2R R0, SR_TID.X ;  /* 0x0000000000007919 */ /* 0x000e2e0000002100 */
[----:B------:R-:W0:Y:S01]  /*0020*/  S2UR UR4, SR_CTAID.X ;  /* 0x00000000000479c3 */ /* 0x000e220000002500 */
[----:B------:R-:W1:Y:S07]  /*0030*/  LDCU UR5, c[0x0][0x380] ;  /* 0x00007000ff0577ac */ /* 0x000e6e0008000800 */
[----:B------:R-:W0:Y:S02]  /*0040*/  LDC R3, c[0x0][0x360] ;  /* 0x0000d800ff037b82 */ /* 0x000e240000000800 */
[----:B0-----:R-:W-:-:S05]  /*0050*/  IMAD R0, R3, UR4, R0 ;  /* 0x0000000403007c24 */ /* 0x001fca000f8e0200 */
[----:B------:R-:W-:-:S04]  /*0060*/  SHF.L.U32 R11, R0, 0xa, RZ ;  /* 0x0000000a000b7819 */ /* 0x000fc800000006ff */
[----:B------:R-:W-:-:S04]  /*0070*/  IADD3 R0, PT, PT, R11, 0x400, RZ ;  /* 0x000004000b007810 */ /* 0x000fc80007ffe0ff */
[----:B-1----:R-:W-:-:S13]  /*0080*/  ISETP.GE.U32.AND P0, PT, R0, UR5, PT ;  /* 0x0000000500007c0c */ /* 0x002fda000bf06070 */
[----:B------:R-:W-:Y:S05]  /*0090*/  @P0 EXIT ;  /* 0x000000000000094d */ /* 0x000fea0003800000 */
[----:B------:R-:W0:Y:S01]  /*00a0*/  LDC.64 R6, c[0x0][0x388] ;  /* 0x0000e200ff067b82 */ /* 0x000e220000000a00 */
[----:B------:R-:W-:Y:S01]  /*00b0*/  HFMA2 R13, -RZ, RZ, 0, 0 ;  /* 0x00000000ff0d7431 */ /* 0x000fe200000001ff */
[----:B------:R-:W1:Y:S01]  /*00c0*/  LDCU.64 UR4, c[0x0][0x358] ;  /* 0x00006b00ff0477ac */ /* 0x000e620008000a00 */
[----:B------:R-:W2:Y:S05]  /*00d0*/  LDCU UR6, c[0x0][0x380] ;  /* 0x00007000ff0677ac */ /* 0x000eaa0008000800 */
[----:B------:R-:W3:Y:S08]  /*00e0*/  LDC.64 R8, c[0x0][0x390] ;  /* 0x0000e400ff087b82 */ /* 0x000ef00000000a00 */
[----:B------:R-:W4:Y:S08]  /*00f0*/  LDC.64 R2, c[0x0][0x388] ;  /* 0x0000e200ff027b82 */ /* 0x000f300000000a00 */
[----:B------:R-:W1:Y:S01]  /*0100*/  LDC.64 R4, c[0x0][0x390] ;  /* 0x0000e400ff047b82 */ /* 0x000e620000000a00 */
[----:B0-----:R-:W-:-:S04]  /*0110*/  IMAD.WIDE.U32 R6, R11, 0x4, R6 ;  /* 0x000000040b067825 */ /* 0x001fc800078e0006 */
[----:B--23--:R-:W-:-:S07]  /*0120*/  IMAD.WIDE.U32 R8, R11, 0x4, R8 ;  /* 0x000000040b087825 */ /* 0x00cfce00078e0008 */
.L_x_1:
[----:B------:R-:W-:Y:S01]  /*0130*/  IMAD.IADD R17, R0, 0x1, R13 ;  /* 0x0000000100117824 */ /* 0x000fe200078e020d */
[----:B-1----:R-:W2:Y:S03]  /*0140*/  LDG.E R15, desc[UR4][R6.64+0xffc] ;  /* 0x000ffc04060f7981 */ /* 0x002ea6000c1e1900 */
[----:B----4-:R-:W-:-:S06]  /*0150*/  IMAD.WIDE.U32 R10, R17, 0x4, R2 ;  /* 0x00000004110a7825 */ /* 0x010fcc00078e0002 */
[----:B------:R-:W2:Y:S02]  /*0160*/  LDG.E R10, desc[UR4][R10.64] ;  /* 0x000000040a0a7981 */ /* 0x000ea4000c1e1900 */
[----:B--2---:R-:W-:-:S13]  /*0170*/  ISETP.NE.AND P0, PT, R10, R15, PT ;  /* 0x0000000f0a00720c */ /* 0x004fda0003f05270 */
[----:B------:R-:W-:Y:S05]  /*0180*/  @P0 EXIT ;  /* 0x000000000000094d */ /* 0x000fea0003800000 */
[----:B------:R-:W-:Y:S01]  /*0190*/  IMAD.WIDE.U32 R10, R17, 0x4, R4 ;  /* 0x00000004110a7825 */ /* 0x000fe200078e0004 */
[----:B------:R-:W2:Y:S04]  /*01a0*/  LDG.E R12, desc[UR4][R8.64+0xffc] ;  /* 0x000ffc04080c7981 */ /* 0x000ea8000c1e1900 */
[----:B------:R-:W2:Y:S01]  /*01b0*/  LDG.E R15, desc[UR4][R10.64] ;  /* 0x000000040a0f7981 */ /* 0x000ea2000c1e1900 */
[C---:B------:R-:W-:Y:S01]  /*01c0*/  ISETP.LT.U32.AND P1, PT, R13.reuse, 0x3ff, PT ;  /* 0x000003ff0d00780c */ /* 0x040fe20003f21070 */
[----:B------:R-:W-:Y:S02]  /*01d0*/  VIADD R13, R13, 0x1 ;  /* 0x000000010d0d7836 */ /* 0x000fe40000000000 */
[----:B--2---:R-:W-:Y:S01]  /*01e0*/  FADD R15, R12, R15 ;  /* 0x0000000f0c0f7221 */ /* 0x004fe20000000000 */
[----:B------:R-:W-:-:S04]  /*01f0*/  IADD3 R12, PT, PT, R17, 0x1, RZ ;  /* 0x00000001110c7810 */ /* 0x000fc80007ffe0ff */
[----:B------:R0:W-:Y:S01]  /*0200*/  STG.E desc[UR4][R10.64], R15 ;  /* 0x0000000f0a007986 */ /* 0x0001e2000c101904 */
[----:B------:R-:W-:-:S13]  /*0210*/  ISETP.GE.U32.AND P0, PT, R12, UR6, PT ;  /* 0x000000060c007c0c */ /* 0x000fda000bf06070 */
[----:B0-----:R-:W-:Y:S05]  /*0220*/  @!P0 BRA P1, `(.L_x_1) ;  /* 0xfffffffc00c08947 */ /* 0x001fea000083ffff */
[----:B------:R-:W-:Y:S05]  /*0230*/  EXIT ;  /* 0x000000000000794d */ /* 0x000fea0003800000 */
.L_x_2:
        /* <DEDUP_REMOVED lines=12> */
.L_x_25:


//--------------------- .text._Z8reduce_aiPiPf    --------------------------
	.section	.text._Z8reduce_aiPiPf,"ax",@progbits
	.align	128
        .global         _Z8reduce_aiPiPf
        .type           _Z8reduce_aiPiPf,@function
        .size           _Z8reduce_aiPiPf,(.L_x_26 - _Z8reduce_aiPiPf)
        .other          _Z8reduce_aiPiPf,@"STO_CUDA_ENTRY STV_DEFAULT"
_Z8reduce_aiPiPf:
.text._Z8reduce_aiPiPf:
[----:B------:R-:W-:Y:S01]  /*0000*/  LDC R1, c[0x0][0x37c] ;  /* 0x0000df00ff017b82 */ /* 0x000fe20000000800 */
[----:B------:R-:W0:Y:S07]  /*0010*/  S2R R11, SR_TID.X ;  /* 0x00000000000b7919 */ /* 0x000e2e0000002100 */
[----:B------:R-:W0:Y:S01]  /*0020*/  S2UR UR4, SR_CTAID.X ;  /* 0x00000000000479c3 */ /* 0x000e220000002500 */
[----:B------:R-:W1:Y:S01]  /*0030*/  LDCU UR6, c[0x0][0x380] ;  /* 0x00007000ff0677ac */ /* 0x000e620008000800 */
[----:B------:R-:W-:Y:S06]  /*0040*/  BSSY.RECONVERGENT B0, `(.L_x_3) ;  /* 0x000001c000007945 */ /* 0x000fec0003800200 */
[----:B------:R-:W0:Y:S08]  /*0050*/  LDC R0, c[0x0][0x360] ;  /* 0x0000d800ff007b82 */ /* 0x000e300000000800 */
[----:B------:R-:W2:Y:S08]  /*0060*/  LDC.64 R2, c[0x0][0x388] ;  /* 0x0000e200ff027b82 */ /* 0x000eb00000000a00 */
[----:B------:R-:W3:Y:S01]  /*0070*/  LDC.64 R4, c[0x0][0x390] ;  /* 0x0000e400ff047b82 */ /* 0x000ee20000000a00 */
[----:B0-----:R-:W-:Y:S01]  /*0080*/  IMAD R11, R0, UR4, R11 ;  /* 0x00000004000b7c24 */ /* 0x001fe2000f8e020b */
[----:B------:R-:W0:Y:S04]  /*0090*/  LDCU.64 UR4, c[0x0][0x358] ;  /* 0x00006b00ff0477ac */ /* 0x000e280008000a00 */
[----:B------:R-:W-:-:S02]  /*00a0*/  ISETP.NE.AND P1, PT, R11, RZ, PT ;  /* 0x000000ff0b00720c */ /* 0x000fc40003f25270 */
[C---:B------:R-:W-:Y:S01]  /*00b0*/  ISETP.GE.U32.AND P0, PT, R11.reuse, 0x2, PT ;  /* 0x000000020b00780c */ /* 0x040fe20003f06070 */
[C---:B--2---:R-:W-:Y:S01]  /*00c0*/  IMAD.WIDE.U32 R6, R11.reuse, 0x4, R2 ;  /* 0x000000040b067825 */ /* 0x044fe200078e0002 */
[C---:B-1----:R-:W-:Y:S02]  /*00d0*/  ISETP.GE.U32.OR P1, PT, R11.reuse, UR6, !P1 ;  /* 0x000000060b007c0c */ /* 0x042fe4000cf26470 */
[C---:B------:R-:W-:Y:S02]  /*00e0*/  ISETP.GE.U32.AND P4, PT, R11.reuse, 0x4, PT ;  /* 0x000000040b00780c */ /* 0x040fe40003f86070 */
[C---:B------:R-:W-:Y:S02]  /*00f0*/  ISETP.GE.U32.AND P5, PT, R11.reuse, 0x8, PT ;  /* 0x000000080b00780c */ /* 0x040fe40003fa6070 */
[C---:B------:R-:W-:Y:S01]  /*0100*/  ISETP.GE.U32.AND P6, PT, R11.reuse, 0x10, PT ;  /* 0x000000100b00780c */ /* 0x040fe20003fc6070 */
[C---:B---3--:R-:W-:Y:S01]  /*0110*/  IMAD.WIDE.U32 R8, R11.reuse, 0x4, R4 ;  /* 0x000000040b087825 */ /* 0x048fe200078e0004 */
[----:B------:R-:W-:-:S02]  /*0120*/  ISETP.GE.U32.AND P3, PT, R11, 0x20, PT ;  /* 0x000000200b00780c */ /* 0x000fc40003f66070 */
[----:B------:R-:W-:-:S03]  /*0130*/  ISETP.GE.U32.AND P2, PT, R11, 0x40, PT ;  /* 0x000000400b00780c */ /* 0x000fc60003f46070 */
[----:B0-----:R-:W-:Y:S10]  /*0140*/  @P1 BRA `(.L_x_4) ;  /* 0x00000000002c1947 */ /* 0x001ff40003800000 */
[----:B------:R-:W-:Y:S01]  /*0150*/  IADD3 R15, PT, PT, R11, -0x1, RZ ;  /* 0xffffffff0b0f7810 */ /* 0x000fe20007ffe0ff */
[----:B------:R-:W2:Y:S04]  /*0160*/  LDG.E R0, desc[UR4][R6.64] ;  /* 0x0000000406007981 */ /* 0x000ea8000c1e1900 */
[----:B------:R-:W-:-:S06]  /*0170*/  IMAD.WIDE.U32 R12, R15, 0x4, R2 ;  /* 0x000000040f0c7825 */ /* 0x000fcc00078e0002 */
[----:B------:R-:W2:Y:S02]  /*0180*/  LDG.E R13, desc[UR4][R12.64] ;  /* 0x000000040c0d7981 */ /* 0x000ea4000c1e1900 */
[----:B--2---:R-:W-:-:S13]  /*0190*/  ISETP.NE.AND P1, PT, R0, R13, PT ;  /* 0x0000000d0000720c */ /* 0x004fda0003f25270 */
[----:B------:R-:W-:Y:S05]  /*01a0*/  @P1 BRA `(.L_x_4) ;  /* 0x0000000000141947 */ /* 0x000fea0003800000 */
[----:B------:R-:W-:Y:S01]  /*01b0*/  IMAD.WIDE.U32 R12, R15, 0x4, R4 ;  /* 0x000000040f0c7825 */ /* 0x000fe200078e0004 */
[----:B------:R-:W2:Y:S05]  /*01c0*/  LDG.E R0, desc[UR4][R8.64] ;  /* 0x0000000408007981 */ /* 0x000eaa000c1e1900 */
[----:B------:R-:W2:Y:S02]  /*01d0*/  LDG.E R13, desc[UR4][R12.64] ;  /* 0x000000040c0d7981 */ /* 0x000ea4000c1e1900 */
[----:B--2---:R-:W-:-:S05]  /*01e0*/  FADD R15, R0, R13 ;  /* 0x0000000d000f7221 */ /* 0x004fca0000000000 */
[----:B------:R0:W-:Y:S02]  /*01f0*/  STG.E desc[UR4][R8.64], R15 ;  /* 0x0000000f08007986 */ /* 0x0001e4000c101904 */
.L_x_4:
[----:B------:R-:W-:Y:S05]  /*0200*/  BSYNC.RECONVERGENT B0 ;  /* 0x0000000000007941 */ /* 0x000fea0003800200 */
.L_x_3:
[----:B------:R-:W-:Y:S01]  /*0210*/  BAR.SYNC.DEFER_BLOCKING 0x0 ;  /* 0x0000000000007b1d */ /* 0x000fe20000010000 */
[C---:B------:R-:W-:Y:S02]  /*0220*/  ISETP.GE.U32.OR P0, PT, R11.reuse, UR6, !P0 ;  /* 0x000000060b007c0c */ /* 0x040fe4000c706470 */
[C---:B------:R-:W-:Y:S02]  /*0230*/  ISETP.GE.U32.AND P1, PT, R11.reuse, 0x80, PT ;  /* 0x000000800b00780c */ /* 0x040fe40003f26070 */
[----:B------:R-:W-:Y:S01]  /*0240*/  ISETP.GE.U32.OR P4, PT, R11, UR6, !P4 ;  /* 0x000000060b007c0c */ /* 0x000fe2000e786470 */
[----:B------:R-:W-:Y:S08]  /*0250*/  BSSY.RECONVERGENT B0, `(.L_x_5) ;  /* 0x000000d000007945 */ /* 0x000ff00003800200 */
[----:B------:R-:W-:Y:S05]  /*0260*/  @P0 BRA `(.L_x_6) ;  /* 0x00000000002c0947 */ /* 0x000fea0003800000 */
[----:B0-----:R-:W-:Y:S01]  /*0270*/  IADD3 R15, PT, PT, R11, -0x2, RZ ;  /* 0xfffffffe0b0f7810 */ /* 0x001fe20007ffe0ff */
        /* <DEDUP_REMOVED lines=10> */
.L_x_6:
[----:B------:R-:W-:Y:S05]  /*0320*/  BSYNC.RECONVERGENT B0 ;  /* 0x0000000000007941 */ /* 0x000fea0003800200 */
.L_x_5:
[----:B------:R-:W-:Y:S01]  /*0330*/  BAR.SYNC.DEFER_BLOCKING 0x0 ;  /* 0x0000000000007b1d */ /* 0x000fe20000010000 */
[----:B------:R-:W-:-:S05]  /*0340*/  ISETP.GE.U32.AND P0, PT, R11, 0x100, PT ;  /* 0x000001000b00780c */ /* 0x000fca0003f06070 */
[----:B------:R-:W-:Y:S04]  /*0350*/  BSSY.RECONVERGENT B0, `(.L_x_7) ;  /* 0x000000d000007945 */ /* 0x000fe80003800200 */
[----:B------:R-:W-:Y:S05]  /*0360*/  @P4 BRA `(.L_x_8) ;  /* 0x00000000002c4947 */ /* 0x000fea0003800000 */
[----:B01----:R-:W-:Y:S01]  /*0370*/  VIADD R15, R11, 0xfffffffc ;  /* 0xfffffffc0b0f7836 */ /* 0x003fe20000000000 */
[----:B------:R-:W2:Y:S03]  /*0380*/  LDG.E R0, desc[UR4][R6.64] ;  /* 0x0000000406007981 */ /* 0x000ea6000c1e1900 */
        /* <DEDUP_REMOVED lines=9> */
.L_x_8:
[----:B------:R-:W-:Y:S05]  /*0420*/  BSYNC.RECONVERGENT B0 ;  /* 0x0000000000007941 */ /* 0x000fea0003800200 */
.L_x_7:
[C---:B------:R-:W-:Y:S01]  /*0430*/  ISETP.GE.U32.OR P5, PT, R11.reuse, UR6, !P5 ;  /* 0x000000060b007c0c */ /* 0x040fe2000efa6470 */
[----:B------:R-:W-:Y:S01]  /*0440*/  BAR.SYNC.DEFER_BLOCKING 0x0 ;  /* 0x0000000000007b1d */ /* 0x000fe20000010000 */
[C---:B------:R-:W-:Y:S02]  /*0450*/  ISETP.GE.U32.AND P4, PT, R11.reuse, 0x200, PT ;  /* 0x000002000b00780c */ /* 0x040fe40003f86070 */
[C---:B------:R-:W-:Y:S02]  /*0460*/  ISETP.GE.U32.OR P6, PT, R11.reuse, UR6, !P6 ;  /* 0x000000060b007c0c */ /* 0x040fe4000f7c6470 */
[C---:B------:R-:W-:Y:S01]  /*0470*/  ISETP.GE.U32.OR P3, PT, R11.reuse, UR6, !P3 ;  /* 0x000000060b007c0c */ /* 0x040fe2000df66470 */
[----:B------:R-:W-:Y:S01]  /*0480*/  BSSY.RECONVERGENT B0, `(.L_x_9) ;  /* 0x0000011000007945 */ /* 0x000fe20003800200 */
[C---:B------:R-:W-:Y:S02]  /*0490*/  ISETP.GE.U32.OR P2, PT, R11.reuse, UR6, !P2 ;  /* 0x000000060b007c0c */ /* 0x040fe4000d746470 */
[----:B------:R-:W-:-:S02]  /*04a0*/  ISETP.GE.U32.OR P1, PT, R11, UR6, !P1 ;  /* 0x000000060b007c0c */ /* 0x000fc4000cf26470 */
[C---:B------:R-:W-:Y:S02]  /*04b0*/  ISETP.GE.U32.OR P0, PT, R11.reuse, UR6, !P0 ;  /* 0x000000060b007c0c */ /* 0x040fe4000c706470 */
[----:B------:R-:W-:Y:S01]  /*04c0*/  ISETP.GE.U32.OR P4, PT, R11, UR6, !P4 ;  /* 0x000000060b007c0c */ /* 0x000fe2000e786470 */
[----:B------:R-:W-:-:S12]  /*04d0*/  @P5 BRA `(.L_x_10) ;  /* 0x00000000002c5947 */ /* 0x000fd80003800000 */
[----:B012---:R-:W-:Y:S01]  /*04e0*/  IADD3 R15, PT, PT, R11, -0x8, RZ ;  /* 0xfffffff80b0f7810 */ /* 0x007fe20007ffe0ff */
        /* <DEDUP_REMOVED lines=10> */
.L_x_10:
[----:B------:R-:W-:Y:S05]  /*0590*/  BSYNC.RECONVERGENT B0 ;  /* 0x0000000000007941 */ /* 0x000fea0003800200 */
.L_x_9:
[----:B------:R-:W-:Y:S06]  /*05a0*/  BAR.SYNC.DEFER_BLOCKING 0x0 ;  /* 0x0000000000007b1d */ /* 0x000fec0000010000 */
[----:B------:R-:W-:Y:S04]  /*05b0*/  BSSY.RECONVERGENT B0, `(.L_x_11) ;  /* 0x000000d000007945 */ /* 0x000fe80003800200 */
[----:B------:R-:W-:Y:S05]  /*05c0*/  @P6 BRA `(.L_x_12) ;  /* 0x00000000002c6947 */ /* 0x000fea0003800000 */
[----:B0123--:R-:W-:Y:S01]  /*05d0*/  VIADD R15, R11, 0xfffffff0 ;  /* 0xfffffff00b0f7836 */ /* 0x00ffe20000000000 */
        /* <DEDUP_REMOVED lines=10> */
.L_x_12:
[----:B------:R-:W-:Y:S05]  /*0680*/  BSYNC.RECONVERGENT B0 ;  /* 0x0000000000007941 */ /* 0x000fea0003800200 */
.L_x_11:
[----:B------:R-:W-:Y:S06]  /*0690*/  BAR.SYNC.DEFER_BLOCKING 0x0 ;  /* 0x0000000000007b1d */ /* 0x000fec0000010000 */
[----:B------:R-:W-:Y:S04]  /*06a0*/  BSSY.RECONVERGENT B0, `(.L_x_13) ;  /* 0x000000d000007945 */ /* 0x000fe80003800200 */
[----:B------:R-:W-:Y:S05]  /*06b0*/  @P3 BRA `(.L_x_14) ;  /* 0x00000000002c3947 */ /* 0x000fea0003800000 */
[----:B01234-:R-:W-:Y:S01]  /*06c0*/  IADD3 R15, PT, PT, R11, -0x20, RZ ;  /* 0xffffffe00b0f7810 */ /* 0x01ffe20007ffe0ff */
        /* <DEDUP_REMOVED lines=10> */
.L_x_14:
[----:B------:R-:W-:Y:S05]  /*0770*/  BSYNC.RECONVERGENT B0 ;  /* 0x0000000000007941 */ /* 0x000fea0003800200 */
.L_x_13:
        /* <DEDUP_REMOVED lines=14> */
.L_x_16:
[----:B------:R-:W-:Y:S05]  /*0860*/  BSYNC.RECONVERGENT B0 ;  /* 0x0000000000007941 */ /* 0x000fea0003800200 */
.L_x_15:
[----:B------:R-:W-:Y:S06]  /*0870*/  BAR.SYNC.DEFER_BLOCKING 0x0 ;  /* 0x0000000000007b1d */ /* 0x000fec0000010000 */
[----:B------:R-:W-:Y:S04]  /*0880*/  BSSY.RECONVERGENT B0, `(.L_x_17) ;  /* 0x000000d000007945 */ /* 0x000fe80003800200 */
[----:B------:R-:W-:Y:S05]  /*0890*/  @P1 BRA `(.L_x_18) ;  /* 0x00000000002c1947 */ /* 0x000fea0003800000 */
[----:B01234-:R-:W-:Y:S01]  /*08a0*/  VIADD R15, R11, 0xffffff80 ;  /* 0xffffff800b0f7836 */ /* 0x01ffe20000000000 */
        /* <DEDUP_REMOVED lines=10> */
.L_x_18:
[----:B------:R-:W-:Y:S05]  /*0950*/  BSYNC.RECONVERGENT B0 ;  /* 0x0000000000007941 */ /* 0x000fea0003800200 */
.L_x_17:
        /* <DEDUP_REMOVED lines=14> */
.L_x_20:
[----:B------:R-:W-:Y:S05]  /*0a40*/  BSYNC.RECONVERGENT B0 ;  /* 0x0000000000007941 */ /* 0x000fea0003800200 */
.L_x_19:
[----:B------:R-:W-:Y:S06]  /*0a50*/  BAR.SYNC.DEFER_BLOCKING 0x0 ;  /* 0x0000000000007b1d */ /* 0x000fec0000010000 */
[----:B------:R-:W-:Y:S04]  /*0a60*/  BSSY.RECONVERGENT B0, `(.L_x_21) ;  /* 0x000000d000007945 */ /* 0x000fe80003800200 */
[----:B------:R-:W-:Y:S05]  /*0a70*/  @P4 BRA `(.L_x_22) ;  /* 0x00000000002c4947 */ /* 0x000fea0003800000 */
[----:B------:R-:W-:Y:S01]  /*0a80*/  IADD3 R11, PT, PT, R11, -0x200, RZ ;  /* 0xfffffe000b0b7810 */ /* 0x000fe20007ffe0ff */
[----:B------:R-:W5:Y:S04]  /*0a90*/  LDG.E R6, desc[UR4][R6.64] ;  /* 0x0000000406067981 */ /* 0x000f68000c1e1900 */
[----:B------:R-:W-:-:S06]  /*0aa0*/  IMAD.WIDE.U32 R2, R11, 0x4, R2 ;  /* 0x000000040b027825 */ /* 0x000fcc00078e0002 */
[----:B------:R-:W5:Y:S02]  /*0ab0*/  LDG.E R3, desc[UR4][R2.64] ;  /* 0x0000000402037981 */ /* 0x000f64000c1e1900 */
[----:B-----5:R-:W-:-:S13]  /*0ac0*/  ISETP.NE.AND P0, PT, R6, R3, PT ;  /* 0x000000030600720c */ /* 0x020fda0003f05270 */
[----:B------:R-:W-:Y:S05]  /*0ad0*/  @P0 BRA `(.L_x_22) ;  /* 0x0000000000140947 */ /* 0x000fea0003800000 */
[----:B------:R-:W-:Y:S01]  /*0ae0*/  IMAD.WIDE.U32 R4, R11, 0x4, R4 ;  /* 0x000000040b047825 */ /* 0x000fe200078e0004 */
[----:B------:R-:W5:Y:S05]  /*0af0*/  LDG.E R0, desc[UR4][R8.64] ;  /* 0x0000000408007981 */ /* 0x000f6a000c1e1900 */
[----:B------:R-:W5:Y:S02]  /*0b00*/  LDG.E R5, desc[UR4][R4.64] ;  /* 0x0000000404057981 */ /* 0x000f64000c1e1900 */
[----:B-----5:R-:W-:-:S05]  /*0b10*/  FADD R3, R0, R5 ;  /* 0x0000000500037221 */ /* 0x020fca0000000000 */
[----:B------:R0:W-:Y:S02]  /*0b20*/  STG.E desc[UR4][R8.64], R3 ;  /* 0x0000000308007986 */ /* 0x0001e4000c101904 */
.L_x_22:
[----:B------:R-:W-:Y:S05]  /*0b30*/  BSYNC.RECONVERGENT B0 ;  /* 0x0000000000007941 */ /* 0x000fea0003800200 */
.L_x_21:
[----:B------:R-:W-:Y:S06]  /*0b40*/  BAR.SYNC.DEFER_BLOCKING 0x0 ;  /* 0x0000000000007b1d */ /* 0x000fec0000010000 */
[----:B------:R-:W-:Y:S05]  /*0b50*/  EXIT ;  /* 0x000000000000794d */ /* 0x000fea0003800000 */
.L_x_23:
        /* <DEDUP_REMOVED lines=10> */
.L_x_26:


//--------------------- .nv.shared.reserved.0     --------------------------
	.section	.nv.shared.reserved.0,"aw",@nobits
	.weak		__nv_reservedSMEM_offset_0_alias
	.size		__nv_reservedSMEM_offset_0_alias, 0, 64
	.other		__nv_reservedSMEM_offset_0_alias,@"STO_CUDA_RESERVED_SHARED STV_DEFAULT"
__nv_reservedSMEM_offset_0_alias:
	.zero		0
	.zero		64


//--------------------- .nv.constant0._Z8reduce_ciPiPfS0_ --------------------------
	.section	.nv.constant0._Z8reduce_ciPiPfS0_,"a",@progbits
	.sectionflags	@""
	.align	4
.nv.constant0._Z8reduce_ciPiPfS0_:
	.zero		928


//--------------------- .nv.constant0._Z8reduce_biPiPf --------------------------
	.section	.nv.constant0._Z8reduce_biPiPf,"a",@progbits
	.sectionflags	@""
	.align	4
.nv.constant0._Z8reduce_biPiPf:
	.zero		920


//--------------------- .nv.constant0._Z8reduce_aiPiPf --------------------------
	.section	.nv.constant0._Z8reduce_aiPiPf,"a",@progbits
	.sectionflags	@""
	.align	4
.nv.constant0._Z8reduce_aiPiPf:
	.zero		920


//--------------------- SYMBOLS --------------------------

	.type		.nv.reservedSmem.offset0,@object
	.size		.nv.reservedSmem.offset0,0x4
